//
// Generated by NVIDIA NVVM Compiler
//
// Compiler Build ID: CL-36424714
// Cuda compilation tools, release 13.0, V13.0.88
// Based on NVVM 20.0.0
//

.version 9.0
.target sm_100
.address_size 64

	// .globl	_Z16matrixMultKernelPiS_S_i

.visible .entry _Z16matrixMultKernelPiS_S_i(
	.param .u64 .ptr .align 1 _Z16matrixMultKernelPiS_S_i_param_0,
	.param .u64 .ptr .align 1 _Z16matrixMultKernelPiS_S_i_param_1,
	.param .u64 .ptr .align 1 _Z16matrixMultKernelPiS_S_i_param_2,
	.param .u32 _Z16matrixMultKernelPiS_S_i_param_3
)
{
	.reg .pred 	%p<10>;
	.reg .b32 	%r<105>;
	.reg .b64 	%rd<67>;

	ld.param.u64 	%rd14, [_Z16matrixMultKernelPiS_S_i_param_0];
	ld.param.u64 	%rd15, [_Z16matrixMultKernelPiS_S_i_param_1];
	ld.param.u32 	%r30, [_Z16matrixMultKernelPiS_S_i_param_3];
	cvta.to.global.u64 	%rd1, %rd15;
	cvta.to.global.u64 	%rd2, %rd14;
	mov.u32 	%r31, %ctaid.y;
	mov.u32 	%r32, %ntid.y;
	mov.u32 	%r33, %tid.y;
	mad.lo.s32 	%r1, %r31, %r32, %r33;
	mov.u32 	%r34, %ctaid.x;
	mov.u32 	%r35, %ntid.x;
	mov.u32 	%r36, %tid.x;
	mad.lo.s32 	%r2, %r34, %r35, %r36;
	max.s32 	%r37, %r1, %r2;
	setp.ge.s32 	%p1, %r37, %r30;
	@%p1 bra 	$L__BB0_13;
	mul.lo.s32 	%r3, %r30, %r1;
	and.b32  	%r4, %r30, 7;
	setp.lt.u32 	%p2, %r30, 8;
	mov.b32 	%r99, 0;
	mov.u32 	%r104, %r99;
	@%p2 bra 	$L__BB0_4;
	and.b32  	%r99, %r30, 2147483640;
	neg.s32 	%r93, %r99;
	mul.wide.s32 	%rd16, %r30, 4;
	add.s64 	%rd3, %rd1, %rd16;
	shl.b32 	%r7, %r30, 3;
	mul.wide.s32 	%rd17, %r30, 8;
	add.s64 	%rd4, %rd1, %rd17;
	mul.wide.s32 	%rd18, %r30, 12;
	add.s64 	%rd5, %rd1, %rd18;
	mul.wide.s32 	%rd19, %r30, 16;
	add.s64 	%rd6, %rd1, %rd19;
	mul.wide.s32 	%rd20, %r30, 20;
	add.s64 	%rd7, %rd1, %rd20;
	mul.wide.s32 	%rd21, %r30, 24;
	add.s64 	%rd8, %rd1, %rd21;
	mul.wide.s32 	%rd22, %r30, 28;
	add.s64 	%rd9, %rd1, %rd22;
	mul.wide.u32 	%rd23, %r3, 4;
	add.s64 	%rd24, %rd23, %rd2;
	add.s64 	%rd66, %rd24, 16;
	mov.b32 	%r104, 0;
	mov.u32 	%r92, %r2;
$L__BB0_3:
	.pragma "nounroll";
	mul.wide.s32 	%rd25, %r92, 4;
	add.s64 	%rd26, %rd3, %rd25;
	add.s64 	%rd27, %rd4, %rd25;
	add.s64 	%rd28, %rd5, %rd25;
	add.s64 	%rd29, %rd6, %rd25;
	add.s64 	%rd30, %rd7, %rd25;
	add.s64 	%rd31, %rd8, %rd25;
	add.s64 	%rd32, %rd9, %rd25;
	add.s64 	%rd33, %rd1, %rd25;
	ld.global.u32 	%r41, [%rd66+-16];
	ld.global.u32 	%r42, [%rd33];
	mad.lo.s32 	%r43, %r42, %r41, %r104;
	ld.global.u32 	%r44, [%rd66+-12];
	ld.global.u32 	%r45, [%rd26];
	mad.lo.s32 	%r46, %r45, %r44, %r43;
	ld.global.u32 	%r47, [%rd66+-8];
	ld.global.u32 	%r48, [%rd27];
	mad.lo.s32 	%r49, %r48, %r47, %r46;
	ld.global.u32 	%r50, [%rd66+-4];
	ld.global.u32 	%r51, [%rd28];
	mad.lo.s32 	%r52, %r51, %r50, %r49;
	ld.global.u32 	%r53, [%rd66];
	ld.global.u32 	%r54, [%rd29];
	mad.lo.s32 	%r55, %r54, %r53, %r52;
	ld.global.u32 	%r56, [%rd66+4];
	ld.global.u32 	%r57, [%rd30];
	mad.lo.s32 	%r58, %r57, %r56, %r55;
	ld.global.u32 	%r59, [%rd66+8];
	ld.global.u32 	%r60, [%rd31];
	mad.lo.s32 	%r61, %r60, %r59, %r58;
	ld.global.u32 	%r62, [%rd66+12];
	ld.global.u32 	%r63, [%rd32];
	mad.lo.s32 	%r104, %r63, %r62, %r61;
	add.s32 	%r93, %r93, 8;
	add.s32 	%r92, %r92, %r7;
	add.s64 	%rd66, %rd66, 32;
	setp.ne.s32 	%p3, %r93, 0;
	@%p3 bra 	$L__BB0_3;
$L__BB0_4:
	setp.eq.s32 	%p4, %r4, 0;
	@%p4 bra 	$L__BB0_12;
	and.b32  	%r17, %r30, 3;
	setp.lt.u32 	%p5, %r4, 4;
	@%p5 bra 	$L__BB0_7;
	add.s32 	%r65, %r99, %r3;
	mul.wide.u32 	%rd34, %r65, 4;
	add.s64 	%rd35, %rd2, %rd34;
	ld.global.u32 	%r66, [%rd35];
	mad.lo.s32 	%r67, %r99, %r30, %r2;
	mul.wide.s32 	%rd36, %r67, 4;
	add.s64 	%rd37, %rd1, %rd36;
	ld.global.u32 	%r68, [%rd37];
	mad.lo.s32 	%r69, %r68, %r66, %r104;
	cvt.u64.u32 	%rd38, %r3;
	cvt.u64.u32 	%rd39, %r99;
	add.s64 	%rd40, %rd39, %rd38;
	shl.b64 	%rd41, %rd40, 2;
	add.s64 	%rd42, %rd2, %rd41;
	ld.global.u32 	%r70, [%rd42+4];
	mul.wide.s32 	%rd43, %r30, 4;
	add.s64 	%rd44, %rd37, %rd43;
	ld.global.u32 	%r71, [%rd44];
	mad.lo.s32 	%r72, %r71, %r70, %r69;
	ld.global.u32 	%r73, [%rd42+8];
	add.s64 	%rd45, %rd44, %rd43;
	ld.global.u32 	%r74, [%rd45];
	mad.lo.s32 	%r75, %r74, %r73, %r72;
	ld.global.u32 	%r76, [%rd42+12];
	add.s64 	%rd46, %rd45, %rd43;
	ld.global.u32 	%r77, [%rd46];
	mad.lo.s32 	%r104, %r77, %r76, %r75;
	add.s32 	%r99, %r99, 4;
$L__BB0_7:
	setp.eq.s32 	%p6, %r17, 0;
	@%p6 bra 	$L__BB0_12;
	setp.eq.s32 	%p7, %r17, 1;
	@%p7 bra 	$L__BB0_10;
	add.s32 	%r79, %r99, %r3;
	mul.wide.u32 	%rd47, %r79, 4;
	add.s64 	%rd48, %rd2, %rd47;
	ld.global.u32 	%r80, [%rd48];
	mad.lo.s32 	%r81, %r99, %r30, %r2;
	mul.wide.s32 	%rd49, %r81, 4;
	add.s64 	%rd50, %rd1, %rd49;
	ld.global.u32 	%r82, [%rd50];
	mad.lo.s32 	%r83, %r82, %r80, %r104;
	cvt.u64.u32 	%rd51, %r3;
	cvt.u64.u32 	%rd52, %r99;
	add.s64 	%rd53, %rd52, %rd51;
	shl.b64 	%rd54, %rd53, 2;
	add.s64 	%rd55, %rd2, %rd54;
	ld.global.u32 	%r84, [%rd55+4];
	mul.wide.s32 	%rd56, %r30, 4;
	add.s64 	%rd57, %rd50, %rd56;
	ld.global.u32 	%r85, [%rd57];
	mad.lo.s32 	%r104, %r85, %r84, %r83;
	add.s32 	%r99, %r99, 2;
$L__BB0_10:
	and.b32  	%r86, %r30, 1;
	setp.eq.b32 	%p8, %r86, 1;
	not.pred 	%p9, %p8;
	@%p9 bra 	$L__BB0_12;
	add.s32 	%r87, %r99, %r3;
	mul.wide.u32 	%rd58, %r87, 4;
	add.s64 	%rd59, %rd2, %rd58;
	ld.global.u32 	%r88, [%rd59];
	mad.lo.s32 	%r89, %r99, %r30, %r2;
	mul.wide.s32 	%rd60, %r89, 4;
	add.s64 	%rd61, %rd1, %rd60;
	ld.global.u32 	%r90, [%rd61];
	mad.lo.s32 	%r104, %r90, %r88, %r104;
$L__BB0_12:
	ld.param.u64 	%rd65, [_Z16matrixMultKernelPiS_S_i_param_2];
	add.s32 	%r91, %r3, %r2;
	cvta.to.global.u64 	%rd62, %rd65;
	mul.wide.s32 	%rd63, %r91, 4;
	add.s64 	%rd64, %rd62, %rd63;
	st.global.u32 	[%rd64], %r104;
$L__BB0_13:
	ret;

}


// ===== COMPILED SASS (sm_100) =====

	.target	sm_100

	.elftype	@"ET_EXEC"


//--------------------- .note.nv.tkinfo           --------------------------
	.section	.note.nv.tkinfo,"",@"SHT_NOTE"
	.sectionflags	@"SHF_NOTE_NV_TKINFO"
	.tkinfo
        /*0018*/ 	.word	0x00000002
        /*0030*/ 	.string	""
        /*0030*/ 	.string	"ptxas"
        /*0030*/ 	.string	"Cuda compilation tools, release 13.0, V13.0.88"
        /*0030*/ 	.string	"Build cuda_13.0.r13.0/compiler.36424714_0"
        /*0030*/ 	.string	"-arch sm_100 -m 64 "



//--------------------- .note.nv.cuinfo           --------------------------
	.section	.note.nv.cuinfo,"",@"SHT_NOTE"
	.sectionflags	@"SHF_NOTE_NV_CUINFO"
        /*0018*/ 	.short	0x0002
        /*001a*/ 	.short	0x0064
        /*001c*/ 	.short	0x0082
	.zero		2


//--------------------- .nv.info                  --------------------------
	.section	.nv.info,"",@"SHT_CUDA_INFO"
	.align	4


	//----- nvinfo : EIATTR_REGCOUNT
	.align		4
        /*0000*/ 	.byte	0x04, 0x2f
        /*0002*/ 	.short	(.L_1 - .L_0)
	.align		4
.L_0:
        /*0004*/ 	.word	index@(_Z16matrixMultKernelPiS_S_i)
        /*0008*/ 	.word	0x0000001e


	//----- nvinfo : EIATTR_FRAME_SIZE
	.align		4
.L_1:
        /*000c*/ 	.byte	0x04, 0x11
        /*000e*/ 	.short	(.L_3 - .L_2)
	.align		4
.L_2:
        /*0010*/ 	.word	index@(_Z16matrixMultKernelPiS_S_i)
        /*0014*/ 	.word	0x00000000


	//----- nvinfo : EIATTR_MIN_STACK_SIZE
	.align		4
.L_3:
        /*0018*/ 	.byte	0x04, 0x12
        /*001a*/ 	.short	(.L_5 - .L_4)
	.align		4
.L_4:
        /*001c*/ 	.word	index@(_Z16matrixMultKernelPiS_S_i)
        /*0020*/ 	.word	0x00000000
.L_5:


//--------------------- .nv.compat                --------------------------
	.section	.nv.compat,"",@"SHT_CUDA_COMPAT_INFO"
	.align	4
        /*0000*/ 	.byte	0x02, 0x09, 0x00, 0x00, 0x02, 0x02, 0x01, 0x00, 0x02, 0x05, 0x05, 0x00, 0x03, 0x07, 0x01, 0x01
        /*0010*/ 	.byte	0x02, 0x03, 0x00, 0x00, 0x02, 0x06, 0x01, 0x00, 0x04, 0x0b, 0x08, 0x00, 0x09, 0x00, 0x00, 0x00
        /*0020*/ 	.byte	0x00, 0x00, 0x00, 0x00


//--------------------- .nv.info._Z16matrixMultKernelPiS_S_i --------------------------
	.section	.nv.info._Z16matrixMultKernelPiS_S_i,"",@"SHT_CUDA_INFO"
	.sectionflags	@""
	.align	4


	//----- nvinfo : EIATTR_CUDA_API_VERSION
	.align		4
        /*0000*/ 	.byte	0x04, 0x37
        /*0002*/ 	.short	(.L_7 - .L_6)
.L_6:
        /*0004*/ 	.word	0x00000082


	//----- nvinfo : EIATTR_KPARAM_INFO
	.align		4
.L_7:
        /*0008*/ 	.byte	0x04, 0x17
        /*000a*/ 	.short	(.L_9 - .L_8)
.L_8:
        /*000c*/ 	.word	0x00000000
        /*0010*/ 	.short	0x0003
        /*0012*/ 	.short	0x0018
        /*0014*/ 	.byte	0x00, 0xf0, 0x11, 0x00


	//----- nvinfo : EIATTR_KPARAM_INFO
	.align		4
.L_9:
        /*0018*/ 	.byte	0x04, 0x17
        /*001a*/ 	.short	(.L_11 - .L_10)
.L_10:
        /*001c*/ 	.word	0x00000000
        /*0020*/ 	.short	0x0002
        /*0022*/ 	.short	0x0010
        /*0024*/ 	.byte	0x00, 0xf5, 0x21, 0x00


	//----- nvinfo : EIATTR_KPARAM_INFO
	.align		4
.L_11:
        /*0028*/ 	.byte	0x04, 0x17
        /*002a*/ 	.short	(.L_13 - .L_12)
.L_12:
        /*002c*/ 	.word	0x00000000
        /*0030*/ 	.short	0x0001
        /*0032*/ 	.short	0x0008
        /*0034*/ 	.byte	0x00, 0xf5, 0x21, 0x00


	//----- nvinfo : EIATTR_KPARAM_INFO
	.align		4
.L_13:
        /*0038*/ 	.byte	0x04, 0x17
        /*003a*/ 	.short	(.L_15 - .L_14)
.L_14:
        /*003c*/ 	.word	0x00000000
        /*0040*/ 	.short	0x0000
        /*0042*/ 	.short	0x0000
        /*0044*/ 	.byte	0x00, 0xf5, 0x21, 0x00


	//----- nvinfo : EIATTR_SPARSE_MMA_MASK
	.align		4
.L_15:
        /*0048*/ 	.byte	0x03, 0x50
        /*004a*/ 	.short	0x0000


	//----- nvinfo : EIATTR_MAXREG_COUNT
	.align		4
        /*004c*/ 	.byte	0x03, 0x1b
        /*004e*/ 	.short	0x00ff


	//----- nvinfo : EIATTR_MERCURY_ISA_VERSION
	.align		4
        /*0050*/ 	.byte	0x03, 0x5f
        /*0052*/ 	.short	0x0101


	//----- nvinfo : EIATTR_VRC_CTA_INIT_COUNT
	.align		4
        /*0054*/ 	.byte	0x02, 0x4a
	.zero		1
	.zero		1


	//----- nvinfo : EIATTR_EXIT_INSTR_OFFSETS
	.align		4
        /*0058*/ 	.byte	0x04, 0x1c
        /*005a*/ 	.short	(.L_17 - .L_16)


	//   ....[0]....
.L_16:
        /*005c*/ 	.word	0x000000c0


	//   ....[1]....
        /*0060*/ 	.word	0x00000a90


	//----- nvinfo : EIATTR_CBANK_PARAM_SIZE
	.align		4
.L_17:
        /*0064*/ 	.byte	0x03, 0x19
        /*0066*/ 	.short	0x001c


	//----- nvinfo : EIATTR_PARAM_CBANK
	.align		4
        /*0068*/ 	.byte	0x04, 0x0a
        /*006a*/ 	.short	(.L_19 - .L_18)
	.align		4
.L_18:
        /*006c*/ 	.word	index@(.nv.constant0._Z16matrixMultKernelPiS_S_i)
        /*0070*/ 	.short	0x0380
        /*0072*/ 	.short	0x001c


	//----- nvinfo : EIATTR_SW_WAR
	.align		4
.L_19:
        /*0074*/ 	.byte	0x04, 0x36
        /*0076*/ 	.short	(.L_21 - .L_20)
.L_20:
        /*0078*/ 	.word	0x00000008
.L_21:


//--------------------- .nv.callgraph             --------------------------
	.section	.nv.callgraph,"",@"SHT_CUDA_CALLGRAPH"
	.align	4
	.sectionentsize	8
	.align		4
        /*0000*/ 	.word	0x00000000
	.align		4
        /*0004*/ 	.word	0xffffffff
	.align		4
        /*0008*/ 	.word	0x00000000
	.align		4
        /*000c*/ 	.word	0xfffffffe
	.align		4
        /*0010*/ 	.word	0x00000000
	.align		4
        /*0014*/ 	.word	0xfffffffd
	.align		4
        /*0018*/ 	.word	0x00000000
	.align		4
        /*001c*/ 	.word	0xfffffffc


//--------------------- .text._Z16matrixMultKernelPiS_S_i --------------------------
	.section	.text._Z16matrixMultKernelPiS_S_i,"ax",@progbits
	.align	128
        .global         _Z16matrixMultKernelPiS_S_i
        .type           _Z16matrixMultKernelPiS_S_i,@function
        .size           _Z16matrixMultKernelPiS_S_i,(.L_x_5 - _Z16matrixMultKernelPiS_S_i)
        .other          _Z16matrixMultKernelPiS_S_i,@"STO_CUDA_ENTRY STV_DEFAULT"
_Z16matrixMultKernelPiS_S_i:
.text._Z16matrixMultKernelPiS_S_i:
[----:B------:R-:W-:Y:S01]  /*0000*/  LDC R1, c[0x0][0x37c] ;  /* 0x0000df00ff017b82 */ /* 0x000fe20000000800 */
[----:B------:R-:W0:Y:S07]  /*0010*/  S2R R0, SR_TID.Y ;  /* 0x0000000000007919 */ /* 0x000e2e0000002200 */
[----:B------:R-:W0:Y:S01]  /*0020*/  S2UR UR4, SR_CTAID.Y ;  /* 0x00000000000479c3 */ /* 0x000e220000002600 */
[----:B------:R-:W1:Y:S01]  /*0030*/  LDCU UR20, c[0x0][0x398] ;  /* 0x00007300ff1477ac */ /* 0x000e620008000800 */
[----:B------:R-:W2:Y:S06]  /*0040*/  S2R R3, SR_TID.X ;  /* 0x0000000000037919 */ /* 0x000eac0000002100 */
[----:B------:R-:W0:Y:S08]  /*0050*/  LDC R13, c[0x0][0x364] ;  /* 0x0000d900ff0d7b82 */ /* 0x000e300000000800 */
[----:B------:R-:W2:Y:S08]  /*0060*/  S2UR UR5, SR_CTAID.X ;  /* 0x00000000000579c3 */ /* 0x000eb00000002500 */
[----:B------:R-:W2:Y:S01]  /*0070*/  LDC R2, c[0x0][0x360] ;  /* 0x0000d800ff027b82 */ /* 0x000ea20000000800 */
[----:B0-----:R-:W-:-:S02]  /*0080*/  IMAD R13, R13, UR4, R0 ;  /* 0x000000040d0d7c24 */ /* 0x001fc4000f8e0200 */
[----:B--2---:R-:W-:-:S05]  /*0090*/  IMAD R0, R2, UR5, R3 ;  /* 0x0000000502007c24 */ /* 0x004fca000f8e0203 */
[----:B------:R-:W-:-:S04]  /*00a0*/  VIMNMX R2, PT, PT, R13, R0, !PT ;  /* 0x000000000d027248 */ /* 0x000fc80007fe0100 */
[----:B-1----:R-:W-:-:S13]  /*00b0*/  ISETP.GE.AND P0, PT, R2, UR20, PT ;  /* 0x0000001402007c0c */ /* 0x002fda000bf06270 */
[----:B------:R-:W-:Y:S05]  /*00c0*/  @P0 EXIT ;  /* 0x000000000000094d */ /* 0x000fea0003800000 */
[----:B------:R-:W-:Y:S01]  /*00d0*/  UISETP.GE.U32.AND UP0, UPT, UR20, 0x8, UPT ;  /* 0x000000081400788c */ /* 0x000fe2000bf06070 */
[----:B------:R-:W-:Y:S02]  /*00e0*/  HFMA2 R12, -RZ, RZ, 0, 0 ;  /* 0x00000000ff0c7431 */ /* 0x000fe400000001ff */
[----:B------:R-:W-:Y:S01]  /*00f0*/  IMAD R13, R13, UR20, RZ ;  /* 0x000000140d0d7c24 */ /* 0x000fe2000f8e02ff */
[----:B------:R-:W-:Y:S01]  /*0100*/  UMOV UR4, URZ ;  /* 0x000000ff00047c82 */ /* 0x000fe20008000000 */
[----:B------:R-:W0:Y:S04]  /*0110*/  LDCU.64 UR18, c[0x0][0x358] ;  /* 0x00006b00ff1277ac */ /* 0x000e280008000a00 */
[----:B------:R-:W-:Y:S05]  /*0120*/  BRA.U !UP0, `(.L_x_0) ;  /* 0x0000000508047547 */ /* 0x000fea000b800000 */
[----:B------:R-:W1:Y:S01]  /*0130*/  LDCU.128 UR24, c[0x0][0x380] ;  /* 0x00007000ff1877ac */ /* 0x000e620008000c00 */
[----:B------:R-:W-:Y:S02]  /*0140*/  MOV R12, RZ ;  /* 0x000000ff000c7202 */ /* 0x000fe40000000f00 */
[----:B------:R-:W-:Y:S01]  /*0150*/  MOV R14, R0 ;  /* 0x00000000000e7202 */ /* 0x000fe20000000f00 */
[----:B------:R-:W-:-:S04]  /*0160*/  ULOP3.LUT UR4, UR20, 0x7ffffff8, URZ, 0xc0, !UPT ;  /* 0x7ffffff814047892 */ /* 0x000fc8000f8ec0ff */
[----:B------:R-:W-:Y:S01]  /*0170*/  UIADD3 UR5, UPT, UPT, -UR4, URZ, URZ ;  /* 0x000000ff04057290 */ /* 0x000fe2000fffe1ff */
[----:B-1----:R-:W-:Y:S01]  /*0180*/  MOV R2, UR24 ;  /* 0x0000001800027c02 */ /* 0x002fe20008000f00 */
[----:B------:R-:W-:Y:S01]  /*0190*/  UIMAD.WIDE UR6, UR20, 0x8, UR26 ;  /* 0x00000008140678a5 */ /* 0x000fe2000f8e021a */
[----:B------:R-:W-:Y:S01]  /*01a0*/  MOV R3, UR25 ;  /* 0x0000001900037c02 */ /* 0x000fe20008000f00 */
[----:B------:R-:W-:Y:S02]  /*01b0*/  UIMAD.WIDE UR8, UR20, 0xc, UR26 ;  /* 0x0000000c140878a5 */ /* 0x000fe4000f8e021a */
[----:B------:R-:W-:Y:S01]  /*01c0*/  UIMAD.WIDE UR10, UR20, 0x10, UR26 ;  /* 0x00000010140a78a5 */ /* 0x000fe2000f8e021a */
[----:B------:R-:W-:Y:S01]  /*01d0*/  IMAD.WIDE.U32 R2, R13, 0x4, R2 ;  /* 0x000000040d027825 */ /* 0x000fe200078e0002 */
[----:B------:R-:W-:Y:S02]  /*01e0*/  UIMAD.WIDE UR12, UR20, 0x14, UR26 ;  /* 0x00000014140c78a5 */ /* 0x000fe4000f8e021a */
[----:B------:R-:W-:Y:S01]  /*01f0*/  UIMAD.WIDE UR14, UR20, 0x18, UR26 ;  /* 0x00000018140e78a5 */ /* 0x000fe2000f8e021a */
[----:B------:R-:W-:Y:S01]  /*0200*/  IADD3 R2, P0, PT, R2, 0x10, RZ ;  /* 0x0000001002027810 */ /* 0x000fe20007f1e0ff */
[----:B------:R-:W-:-:S03]  /*0210*/  UIMAD.WIDE UR16, UR20, 0x1c, UR26 ;  /* 0x0000001c141078a5 */ /* 0x000fc6000f8e021a */
[----:B------:R-:W-:-:S09]  /*0220*/  IADD3.X R3, PT, PT, RZ, R3, RZ, P0, !PT ;  /* 0x00000003ff037210 */ /* 0x000fd200007fe4ff */
.L_x_1:
[----:B------:R-:W-:Y:S01]  /*0230*/  UIMAD.WIDE UR22, UR20, 0x4, UR26 ;  /* 0x00000004141678a5 */ /* 0x000fe2000f8e021a */
[----:B------:R-:W-:Y:S02]  /*0240*/  IMAD.MOV.U32 R23, RZ, RZ, 0x4 ;  /* 0x00000004ff177424 */ /* 0x000fe400078e00ff */
[----:B------:R-:W-:Y:S01]  /*0250*/  HFMA2 R11, -RZ, RZ, 0, 2.384185791015625e-07 ;  /* 0x00000004ff0b7431 */ /* 0x000fe200000001ff */
[----:B------:R-:W-:Y:S01]  /*0260*/  MOV R25, 0x4 ;  /* 0x0000000400197802 */ /* 0x000fe20000000f00 */
[----:B0-----:R-:W2:Y:S01]  /*0270*/  LDG.E R21, desc[UR18][R2.64+-0x10] ;  /* 0xfffff01202157981 */ /* 0x001ea2000c1e1900 */
[C---:B------:R-:W-:Y:S01]  /*0280*/  IMAD.WIDE R22, R14.reuse, R23, UR26 ;  /* 0x0000001a0e167e25 */ /* 0x040fe2000f8e0217 */
[----:B------:R-:W-:Y:S02]  /*0290*/  MOV R8, UR22 ;  /* 0x0000001600087c02 */ /* 0x000fe40008000f00 */
[----:B------:R-:W-:Y:S01]  /*02a0*/  MOV R9, UR23 ;  /* 0x0000001700097c02 */ /* 0x000fe20008000f00 */
[----:B------:R-:W3:Y:S02]  /*02b0*/  LDG.E R19, desc[UR18][R2.64+-0xc] ;  /* 0xfffff41202137981 */ /* 0x000ee4000c1e1900 */
[----:B------:R-:W-:-:S02]  /*02c0*/  IMAD.WIDE R8, R14, 0x4, R8 ;  /* 0x000000040e087825 */ /* 0x000fc400078e0208 */
[----:B------:R-:W2:Y:S01]  /*02d0*/  LDG.E R22, desc[UR18][R22.64] ;  /* 0x0000001216167981 */ /* 0x000ea2000c1e1900 */
[----:B------:R-:W-:Y:S01]  /*02e0*/  MOV R5, 0x4 ;  /* 0x0000000400057802 */ /* 0x000fe20000000f00 */
[C---:B------:R-:W-:Y:S02]  /*02f0*/  IMAD.WIDE R24, R14.reuse, R25, UR6 ;  /* 0x000000060e187e25 */ /* 0x040fe4000f8e0219 */
[----:B------:R0:W3:Y:S02]  /*0300*/  LDG.E R20, desc[UR18][R8.64] ;  /* 0x0000001208147981 */ /* 0x0000e4000c1e1900 */
[----:B------:R-:W-:Y:S02]  /*0310*/  IMAD.WIDE R10, R14, R11, UR8 ;  /* 0x000000080e0a7e25 */ /* 0x000fe4000f8e020b */
[----:B------:R-:W4:Y:S04]  /*0320*/  LDG.E R18, desc[UR18][R24.64] ;  /* 0x0000001218127981 */ /* 0x000f28000c1e1900 */
[----:B------:R-:W4:Y:S01]  /*0330*/  LDG.E R17, desc[UR18][R2.64+-0x8] ;  /* 0xfffff81202117981 */ /* 0x000f22000c1e1900 */
[----:B0-----:R-:W-:-:S02]  /*0340*/  HFMA2 R9, -RZ, RZ, 0, 2.384185791015625e-07 ;  /* 0x00000004ff097431 */ /* 0x001fc400000001ff */
[----:B------:R-:W-:Y:S01]  /*0350*/  IMAD.MOV.U32 R7, RZ, RZ, 0x4 ;  /* 0x00000004ff077424 */ /* 0x000fe200078e00ff */
[----:B------:R0:W5:Y:S01]  /*0360*/  LDG.E R16, desc[UR18][R10.64] ;  /* 0x000000120a107981 */ /* 0x000162000c1e1900 */
[----:B------:R-:W-:-:S03]  /*0370*/  IMAD.WIDE R4, R14, R5, UR10 ;  /* 0x0000000a0e047e25 */ /* 0x000fc6000f8e0205 */
[----:B------:R-:W5:Y:S01]  /*0380*/  LDG.E R15, desc[UR18][R2.64+-0x4] ;  /* 0xfffffc12020f7981 */ /* 0x000f62000c1e1900 */
[C---:B------:R-:W-:Y:S01]  /*0390*/  IMAD.WIDE R6, R14.reuse, R7, UR12 ;  /* 0x0000000c0e067e25 */ /* 0x040fe2000f8e0207 */
[----:B------:R-:W-:Y:S02]  /*03a0*/  MOV R27, 0x4 ;  /* 0x00000004001b7802 */ /* 0x000fe40000000f00 */
[----:B------:R1:W5:Y:S01]  /*03b0*/  LDG.E R4, desc[UR18][R4.64] ;  /* 0x0000001204047981 */ /* 0x000362000c1e1900 */
[----:B------:R-:W-:-:S03]  /*03c0*/  IMAD.WIDE R8, R14, R9, UR14 ;  /* 0x0000000e0e087e25 */ /* 0x000fc6000f8e0209 */
[----:B------:R-:W5:Y:S01]  /*03d0*/  LDG.E R23, desc[UR18][R2.64] ;  /* 0x0000001202177981 */ /* 0x000f62000c1e1900 */
[----:B0-----:R-:W-:-:S03]  /*03e0*/  IMAD.WIDE R10, R14, R27, UR16 ;  /* 0x000000100e0a7e25 */ /* 0x001fc6000f8e021b */
[----:B------:R-:W5:Y:S04]  /*03f0*/  LDG.E R7, desc[UR18][R6.64] ;  /* 0x0000001206077981 */ /* 0x000f68000c1e1900 */
[----:B------:R-:W5:Y:S04]  /*0400*/  LDG.E R24, desc[UR18][R2.64+0x4] ;  /* 0x0000041202187981 */ /* 0x000f68000c1e1900 */
[----:B------:R-:W5:Y:S04]  /*0410*/  LDG.E R8, desc[UR18][R8.64] ;  /* 0x0000001208087981 */ /* 0x000f68000c1e1900 */
[----:B------:R-:W5:Y:S04]  /*0420*/  LDG.E R25, desc[UR18][R2.64+0x8] ;  /* 0x0000081202197981 */ /* 0x000f68000c1e1900 */
[----:B------:R-:W5:Y:S04]  /*0430*/  LDG.E R10, desc[UR18][R10.64] ;  /* 0x000000120a0a7981 */ /* 0x000f68000c1e1900 */
[----:B------:R0:W5:Y:S01]  /*0440*/  LDG.E R27, desc[UR18][R2.64+0xc] ;  /* 0x00000c12021b7981 */ /* 0x000162000c1e1900 */
[----:B------:R-:W-:-:S04]  /*0450*/  UIADD3 UR5, UPT, UPT, UR5, 0x8, URZ ;  /* 0x0000000805057890 */ /* 0x000fc8000fffe0ff */
[----:B------:R-:W-:Y:S01]  /*0460*/  UISETP.NE.AND UP0, UPT, UR5, URZ, UPT ;  /* 0x000000ff0500728c */ /* 0x000fe2000bf05270 */
[----:B-1----:R-:W-:Y:S02]  /*0470*/  MOV R5, UR20 ;  /* 0x0000001400057c02 */ /* 0x002fe40008000f00 */
[----:B0-----:R-:W-:Y:S02]  /*0480*/  IADD3 R2, P0, PT, R2, 0x20, RZ ;  /* 0x0000002002027810 */ /* 0x001fe40007f1e0ff */
[----:B------:R-:W-:Y:S02]  /*0490*/  LEA R14, R5, R14, 0x3 ;  /* 0x0000000e050e7211 */ /* 0x000fe400078e18ff */
[----:B------:R-:W-:Y:S01]  /*04a0*/  IADD3.X R3, PT, PT, RZ, R3, RZ, P0, !PT ;  /* 0x00000003ff037210 */ /* 0x000fe200007fe4ff */
[----:B--2---:R-:W-:-:S04]  /*04b0*/  IMAD R21, R21, R22, R12 ;  /* 0x0000001615157224 */ /* 0x004fc800078e020c */
[----:B---3--:R-:W-:-:S04]  /*04c0*/  IMAD R19, R19, R20, R21 ;  /* 0x0000001413137224 */ /* 0x008fc800078e0215 */
[----:B----4-:R-:W-:-:S04]  /*04d0*/  IMAD R17, R17, R18, R19 ;  /* 0x0000001211117224 */ /* 0x010fc800078e0213 */
[----:B-----5:R-:W-:-:S04]  /*04e0*/  IMAD R15, R15, R16, R17 ;  /* 0x000000100f0f7224 */ /* 0x020fc800078e0211 */
[----:B------:R-:W-:-:S04]  /*04f0*/  IMAD R4, R23, R4, R15 ;  /* 0x0000000417047224 */ /* 0x000fc800078e020f */
[----:B------:R-:W-:-:S04]  /*0500*/  IMAD R4, R24, R7, R4 ;  /* 0x0000000718047224 */ /* 0x000fc800078e0204 */
[----:B------:R-:W-:-:S04]  /*0510*/  IMAD R4, R25, R8, R4 ;  /* 0x0000000819047224 */ /* 0x000fc800078e0204 */
[----:B------:R-:W-:Y:S01]  /*0520*/  IMAD R12, R27, R10, R4 ;  /* 0x0000000a1b0c7224 */ /* 0x000fe200078e0204 */
[----:B------:R-:W-:Y:S06]  /*0530*/  BRA.U UP0, `(.L_x_1) ;  /* 0xfffffffd003c7547 */ /* 0x000fec000b83ffff */
.L_x_0:
[----:B------:R-:W-:-:S04]  /*0540*/  ULOP3.LUT UR6, UR20, 0x7, URZ, 0xc0, !UPT ;  /* 0x0000000714067892 */ /* 0x000fc8000f8ec0ff */
[----:B------:R-:W-:-:S09]  /*0550*/  UISETP.NE.AND UP0, UPT, UR6, URZ, UPT ;  /* 0x000000ff0600728c */ /* 0x000fd2000bf05270 */
[----:B------:R-:W-:Y:S05]  /*0560*/  BRA.U !UP0, `(.L_x_2) ;  /* 0x0000000508387547 */ /* 0x000fea000b800000 */
[----:B------:R-:W-:Y:S02]  /*0570*/  UISETP.GE.U32.AND UP0, UPT, UR6, 0x4, UPT ;  /* 0x000000040600788c */ /* 0x000fe4000bf06070 */
[----:B------:R-:W-:-:S04]  /*0580*/  ULOP3.LUT UR5, UR20, 0x3, URZ, 0xc0, !UPT ;  /* 0x0000000314057892 */ /* 0x000fc8000f8ec0ff */
[----:B------:R-:W-:-:S03]  /*0590*/  UISETP.NE.AND UP1, UPT, UR5, URZ, UPT ;  /* 0x000000ff0500728c */ /* 0x000fc6000bf25270 */
[----:B------:R-:W-:Y:S08]  /*05a0*/  BRA.U !UP0, `(.L_x_3) ;  /* 0x00000001087c7547 */ /* 0x000ff0000b800000 */
[----:B------:R-:W1:Y:S01]  /*05b0*/  LDC.64 R6, c[0x0][0x388] ;  /* 0x0000e200ff067b82 */ /* 0x000e620000000a00 */
[----:B------:R-:W2:Y:S01]  /*05c0*/  LDCU.64 UR6, c[0x0][0x380] ;  /* 0x00007000ff0677ac */ /* 0x000ea20008000a00 */
[----:B------:R-:W-:Y:S01]  /*05d0*/  IMAD.U32 R9, RZ, RZ, UR4 ;  /* 0x00000004ff097e24 */ /* 0x000fe2000f8e00ff */
[C---:B------:R-:W-:Y:S02]  /*05e0*/  IADD3 R3, PT, PT, R13.reuse, UR4, RZ ;  /* 0x000000040d037c10 */ /* 0x040fe4000fffe0ff */
[----:B------:R-:W-:Y:S01]  /*05f0*/  IADD3 R10, P0, PT, R13, UR4, RZ ;  /* 0x000000040d0a7c10 */ /* 0x000fe2000ff1e0ff */
[----:B------:R-:W-:Y:S01]  /*0600*/  IMAD R9, R9, UR20, R0 ;  /* 0x0000001409097c24 */ /* 0x000fe2000f8e0200 */
[----:B------:R-:W-:Y:S01]  /*0610*/  MOV R11, UR20 ;  /* 0x00000014000b7c02 */ /* 0x000fe20008000f00 */
[----:B------:R-:W3:Y:S01]  /*0620*/  LDC.64 R4, c[0x0][0x380] ;  /* 0x0000e000ff047b82 */ /* 0x000ee20000000a00 */
[----:B------:R-:W-:Y:S01]  /*0630*/  MOV R15, UR20 ;  /* 0x00000014000f7c02 */ /* 0x000fe20008000f00 */
[----:B-1----:R-:W-:Y:S01]  /*0640*/  IMAD.WIDE R6, R9, 0x4, R6 ;  /* 0x0000000409067825 */ /* 0x002fe200078e0206 */
[----:B------:R-:W-:-:S05]  /*0650*/  MOV R9, UR20 ;  /* 0x0000001400097c02 */ /* 0x000fca0008000f00 */
[----:B------:R-:W-:Y:S02]  /*0660*/  IMAD.WIDE R8, R9, 0x4, R6 ;  /* 0x0000000409087825 */ /* 0x000fe400078e0206 */
[----:B0-----:R-:W4:Y:S02]  /*0670*/  LDG.E R6, desc[UR18][R6.64] ;  /* 0x0000001206067981 */ /* 0x001f24000c1e1900 */
[----:B---3--:R-:W-:Y:S01]  /*0680*/  IMAD.WIDE.U32 R4, R3, 0x4, R4 ;  /* 0x0000000403047825 */ /* 0x008fe200078e0004 */
[----:B------:R-:W-:Y:S01]  /*0690*/  IADD3.X R3, PT, PT, RZ, RZ, RZ, P0, !PT ;  /* 0x000000ffff037210 */ /* 0x000fe200007fe4ff */
[----:B------:R-:W3:Y:S01]  /*06a0*/  LDG.E R17, desc[UR18][R8.64] ;  /* 0x0000001208117981 */ /* 0x000ee2000c1e1900 */
[----:B--2---:R-:W-:-:S03]  /*06b0*/  LEA R2, P0, R10, UR6, 0x2 ;  /* 0x000000060a027c11 */ /* 0x004fc6000f8010ff */
[----:B------:R-:W4:Y:S01]  /*06c0*/  LDG.E R5, desc[UR18][R4.64] ;  /* 0x0000001204057981 */ /* 0x000f22000c1e1900 */
[----:B------:R-:W-:Y:S01]  /*06d0*/  LEA.HI.X R3, R10, UR7, R3, 0x2, P0 ;  /* 0x000000070a037c11 */ /* 0x000fe200080f1403 */
[----:B------:R-:W-:-:S04]  /*06e0*/  IMAD.WIDE R10, R11, 0x4, R8 ;  /* 0x000000040b0a7825 */ /* 0x000fc800078e0208 */
[----:B------:R-:W3:Y:S01]  /*06f0*/  LDG.E R16, desc[UR18][R2.64+0x4] ;  /* 0x0000041202107981 */ /* 0x000ee2000c1e1900 */
[----:B------:R-:W-:-:S03]  /*0700*/  IMAD.WIDE R14, R15, 0x4, R10 ;  /* 0x000000040f0e7825 */ /* 0x000fc600078e020a */
[----:B------:R-:W2:Y:S04]  /*0710*/  LDG.E R19, desc[UR18][R10.64] ;  /* 0x000000120a137981 */ /* 0x000ea8000c1e1900 */
[----:B------:R-:W2:Y:S04]  /*0720*/  LDG.E R18, desc[UR18][R2.64+0x8] ;  /* 0x0000081202127981 */ /* 0x000ea8000c1e1900 */
[----:B------:R-:W5:Y:S04]  /*0730*/  LDG.E R20, desc[UR18][R2.64+0xc] ;  /* 0x00000c1202147981 */ /* 0x000f68000c1e1900 */
[----:B------:R-:W5:Y:S01]  /*0740*/  LDG.E R14, desc[UR18][R14.64] ;  /* 0x000000120e0e7981 */ /* 0x000f62000c1e1900 */
[----:B------:R-:W-:Y:S01]  /*0750*/  UIADD3 UR4, UPT, UPT, UR4, 0x4, URZ ;  /* 0x0000000404047890 */ /* 0x000fe2000fffe0ff */
[----:B----4-:R-:W-:-:S04]  /*0760*/  IMAD R5, R5, R6, R12 ;  /* 0x0000000605057224 */ /* 0x010fc800078e020c */
[----:B---3--:R-:W-:-:S04]  /*0770*/  IMAD R5, R16, R17, R5 ;  /* 0x0000001110057224 */ /* 0x008fc800078e0205 */
[----:B--2---:R-:W-:-:S04]  /*0780*/  IMAD R5, R18, R19, R5 ;  /* 0x0000001312057224 */ /* 0x004fc800078e0205 */
[----:B-----5:R-:W-:-:S07]  /*0790*/  IMAD R12, R20, R14, R5 ;  /* 0x0000000e140c7224 */ /* 0x020fce00078e0205 */
.L_x_3:
[----:B------:R-:W-:Y:S05]  /*07a0*/  BRA.U !UP1, `(.L_x_2) ;  /* 0x0000000109a87547 */ /* 0x000fea000b800000 */
[----:B------:R-:W-:Y:S01]  /*07b0*/  UISETP.NE.AND UP0, UPT, UR5, 0x1, UPT ;  /* 0x000000010500788c */ /* 0x000fe2000bf05270 */
[----:B------:R-:W-:Y:S01]  /*07c0*/  MOV R7, UR4 ;  /* 0x0000000400077c02 */ /* 0x000fe20008000f00 */
[----:B------:R-:W-:Y:S02]  /*07d0*/  ULOP3.LUT UR5, UR20, 0x1, URZ, 0xc0, !UPT ;  /* 0x0000000114057892 */ /* 0x000fe4000f8ec0ff */
[----:B------:R-:W-:Y:S02]  /*07e0*/  MOV R15, UR20 ;  /* 0x00000014000f7c02 */ /* 0x000fe40008000f00 */
[----:B------:R-:W-:Y:S01]  /*07f0*/  UISETP.NE.U32.AND UP1, UPT, UR5, 0x1, UPT ;  /* 0x000000010500788c */ /* 0x000fe2000bf25070 */
[----:B------:R-:W-:-:S04]  /*0800*/  PLOP3.LUT P1, PT, PT, PT, UP0, 0x80, 0x8 ;  /* 0x000000000008781c */ /* 0x000fc80003f2f008 */
[----:B------:R-:W1:Y:S01]  /*0810*/  @UP0 LDCU.128 UR8, c[0x0][0x380] ;  /* 0x00007000ff0807ac */ /* 0x000e620008000c00 */
[----:B------:R-:W-:Y:S01]  /*0820*/  PLOP3.LUT P0, PT, PT, PT, UP1, 0x80, 0x8 ;  /* 0x000000000008781c */ /* 0x000fe20003f0f018 */
[----:B------:R-:W2:Y:S04]  /*0830*/  @UP0 LDCU.64 UR6, c[0x0][0x380] ;  /* 0x00007000ff0607ac */ /* 0x000ea80008000a00 */
[----:B------:R-:W3:Y:S03]  /*0840*/  @!UP1 LDCU.128 UR12, c[0x0][0x380] ;  /* 0x00007000ff0c97ac */ /* 0x000ee60008000c00 */
[C---:B------:R-:W-:Y:S02]  /*0850*/  @P1 IADD3 R3, PT, PT, R13.reuse, UR4, RZ ;  /* 0x000000040d031c10 */ /* 0x040fe4000fffe0ff */
[----:B------:R-:W-:Y:S01]  /*0860*/  @P1 IADD3 R6, P2, PT, R13, UR4, RZ ;  /* 0x000000040d061c10 */ /* 0x000fe2000ff5e0ff */
[----:B------:R-:W-:Y:S01]  /*0870*/  @UP0 UIADD3 UR4, UPT, UPT, UR4, 0x2, URZ ;  /* 0x0000000204040890 */ /* 0x000fe2000fffe0ff */
[----:B-1----:R-:W-:Y:S01]  /*0880*/  MOV R11, UR9 ;  /* 0x00000009000b7c02 */ /* 0x002fe20008000f00 */
[----:B------:R-:W-:Y:S01]  /*0890*/  IMAD.U32 R10, RZ, RZ, UR8 ;  /* 0x00000008ff0a7e24 */ /* 0x000fe2000f8e00ff */
[----:B------:R-:W-:-:S02]  /*08a0*/  MOV R4, UR10 ;  /* 0x0000000a00047c02 */ /* 0x000fc40008000f00 */
[----:B------:R-:W-:Y:S01]  /*08b0*/  MOV R5, UR11 ;  /* 0x0000000b00057c02 */ /* 0x000fe20008000f00 */
[----:B------:R-:W-:-:S04]  /*08c0*/  @P1 IMAD.WIDE.U32 R10, R3, 0x4, R10 ;  /* 0x00000004030a1825 */ /* 0x000fc800078e000a */
[----:B------:R-:W-:Y:S01]  /*08d0*/  @P1 IMAD R3, R7, UR20, R0 ;  /* 0x0000001407031c24 */ /* 0x000fe2000f8e0200 */
[----:B------:R-:W-:Y:S01]  /*08e0*/  @P1 IADD3.X R7, PT, PT, RZ, RZ, RZ, P2, !PT ;  /* 0x000000ffff071210 */ /* 0x000fe200017fe4ff */
[----:B------:R-:W-:Y:S01]  /*08f0*/  IMAD.U32 R19, RZ, RZ, UR4 ;  /* 0x00000004ff137e24 */ /* 0x000fe2000f8e00ff */
[C---:B--2---:R-:W-:Y:S01]  /*0900*/  @P1 LEA R2, P2, R6.reuse, UR6, 0x2 ;  /* 0x0000000606021c11 */ /* 0x044fe2000f8410ff */
[----:B------:R-:W-:Y:S01]  /*0910*/  @P1 IMAD.WIDE R4, R3, 0x4, R4 ;  /* 0x0000000403041825 */ /* 0x000fe200078e0204 */
[----:B------:R-:W-:Y:S01]  /*0920*/  @!P0 IADD3 R17, PT, PT, R13, UR4, RZ ;  /* 0x000000040d118c10 */ /* 0x000fe2000fffe0ff */
[----:B0-----:R-:W2:Y:S01]  /*0930*/  @P1 LDG.E R11, desc[UR18][R10.64] ;  /* 0x000000120a0b1981 */ /* 0x001ea2000c1e1900 */
[----:B------:R-:W-:Y:S01]  /*0940*/  @P1 LEA.HI.X R3, R6, UR7, R7, 0x2, P2 ;  /* 0x0000000706031c11 */ /* 0x000fe200090f1407 */
[----:B------:R-:W-:Y:S01]  /*0950*/  @!P0 IMAD R19, R19, UR20, R0 ;  /* 0x0000001413138c24 */ /* 0x000fe2000f8e0200 */
[----:B---3--:R-:W-:Y:S01]  /*0960*/  MOV R6, UR12 ;  /* 0x0000000c00067c02 */ /* 0x008fe20008000f00 */
[----:B------:R-:W-:Y:S01]  /*0970*/  @P1 IMAD.WIDE R14, R15, 0x4, R4 ;  /* 0x000000040f0e1825 */ /* 0x000fe200078e0204 */
[----:B------:R-:W-:Y:S01]  /*0980*/  MOV R7, UR13 ;  /* 0x0000000d00077c02 */ /* 0x000fe20008000f00 */
[----:B------:R-:W2:Y:S01]  /*0990*/  @P1 LDG.E R4, desc[UR18][R4.64] ;  /* 0x0000001204041981 */ /* 0x000ea2000c1e1900 */
[----:B------:R-:W-:-:S02]  /*09a0*/  MOV R8, UR14 ;  /* 0x0000000e00087c02 */ /* 0x000fc40008000f00 */
[----:B------:R-:W-:Y:S01]  /*09b0*/  MOV R9, UR15 ;  /* 0x0000000f00097c02 */ /* 0x000fe20008000f00 */
[----:B------:R-:W-:Y:S01]  /*09c0*/  @!P0 IMAD.WIDE.U32 R6, R17, 0x4, R6 ;  /* 0x0000000411068825 */ /* 0x000fe200078e0006 */
[----:B------:R-:W3:Y:S03]  /*09d0*/  @P1 LDG.E R14, desc[UR18][R14.64] ;  /* 0x000000120e0e1981 */ /* 0x000ee6000c1e1900 */
[----:B------:R-:W-:Y:S01]  /*09e0*/  @!P0 IMAD.WIDE R8, R19, 0x4, R8 ;  /* 0x0000000413088825 */ /* 0x000fe200078e0208 */
[----:B------:R-:W3:Y:S04]  /*09f0*/  @P1 LDG.E R2, desc[UR18][R2.64+0x4] ;  /* 0x0000041202021981 */ /* 0x000ee8000c1e1900 */
[----:B------:R-:W4:Y:S04]  /*0a00*/  @!P0 LDG.E R7, desc[UR18][R6.64] ;  /* 0x0000001206078981 */ /* 0x000f28000c1e1900 */
[----:B------:R-:W4:Y:S01]  /*0a10*/  @!P0 LDG.E R8, desc[UR18][R8.64] ;  /* 0x0000001208088981 */ /* 0x000f22000c1e1900 */
[----:B--2---:R-:W-:-:S04]  /*0a20*/  @P1 IMAD R11, R11, R4, R12 ;  /* 0x000000040b0b1224 */ /* 0x004fc800078e020c */
[----:B---3--:R-:W-:-:S04]  /*0a30*/  @P1 IMAD R12, R2, R14, R11 ;  /* 0x0000000e020c1224 */ /* 0x008fc800078e020b */
[----:B----4-:R-:W-:-:S07]  /*0a40*/  @!P0 IMAD R12, R7, R8, R12 ;  /* 0x00000008070c8224 */ /* 0x010fce00078e020c */
.L_x_2:
[----:B------:R-:W1:Y:S01]  /*0a50*/  LDC.64 R2, c[0x0][0x390] ;  /* 0x0000e400ff027b82 */ /* 0x000e620000000a00 */
[----:B------:R-:W-:-:S05]  /*0a60*/  IADD3 R13, PT, PT, R0, R13, RZ ;  /* 0x0000000d000d7210 */ /* 0x000fca0007ffe0ff */
[----:B-1----:R-:W-:-:S05]  /*0a70*/  IMAD.WIDE R2, R13, 0x4, R2 ;  /* 0x000000040d027825 */ /* 0x002fca00078e0202 */
[----:B0-----:R-:W-:Y:S01]  /*0a80*/  STG.E desc[UR18][R2.64], R12 ;  /* 0x0000000c02007986 */ /* 0x001fe2000c101912 */
[----:B------:R-:W-:Y:S05]  /*0a90*/  EXIT ;  /* 0x000000000000794d */ /* 0x000fea0003800000 */
.L_x_4:
[----:B------:R-:W-:-:S00]  /*0aa0*/  BRA `(.L_x_4) ;  /* 0xfffffffc00fc7947 */ /* 0x000fc0000383ffff */
[----:B------:R-:W-:-:S00]  /*0ab0*/  NOP ;  /* 0x0000000000007918 */ /* 0x000fc00000000000 */
        /* <DEDUP_REMOVED lines=12> */
.L_x_5:


//--------------------- .nv.shared.reserved.0     --------------------------
	.section	.nv.shared.reserved.0,"aw",@nobits
	.weak		__nv_reservedSMEM_offset_0_alias
	.size		__nv_reservedSMEM_offset_0_alias, 0, 64
	.other		__nv_reservedSMEM_offset_0_alias,@"STO_CUDA_RESERVED_SHARED STV_DEFAULT"
__nv_reservedSMEM_offset_0_alias:
	.zero		0
	.zero		64


//--------------------- .nv.constant0._Z16matrixMultKernelPiS_S_i --------------------------
	.section	.nv.constant0._Z16matrixMultKernelPiS_S_i,"a",@progbits
	.sectionflags	@""
	.align	4
.nv.constant0._Z16matrixMultKernelPiS_S_i:
	.zero		924


//--------------------- SYMBOLS --------------------------

	.type		.nv.reservedSmem.offset0,@object
	.size		.nv.reservedSmem.offset0,0x4
